//
// Generated by NVIDIA NVVM Compiler
//
// Compiler Build ID: CL-36424714
// Cuda compilation tools, release 13.0, V13.0.88
// Based on NVVM 20.0.0
//

.version 9.0
.target sm_100
.address_size 64

	// .globl	_Z10cuda_sgemmILj16ELj128EEvPfS0_S0_iii
// _ZZ10cuda_sgemmILj16ELj128EEvPfS0_S0_iiiE8a_shared has been demoted
// _ZZ10cuda_sgemmILj16ELj128EEvPfS0_S0_iiiE8b_shared has been demoted

.visible .entry _Z10cuda_sgemmILj16ELj128EEvPfS0_S0_iii(
	.param .u64 .ptr .align 1 _Z10cuda_sgemmILj16ELj128EEvPfS0_S0_iii_param_0,
	.param .u64 .ptr .align 1 _Z10cuda_sgemmILj16ELj128EEvPfS0_S0_iii_param_1,
	.param .u64 .ptr .align 1 _Z10cuda_sgemmILj16ELj128EEvPfS0_S0_iii_param_2,
	.param .u32 _Z10cuda_sgemmILj16ELj128EEvPfS0_S0_iii_param_3,
	.param .u32 _Z10cuda_sgemmILj16ELj128EEvPfS0_S0_iii_param_4,
	.param .u32 _Z10cuda_sgemmILj16ELj128EEvPfS0_S0_iii_param_5
)
{
	.reg .pred 	%p<12>;
	.reg .b32 	%r<93>;
	.reg .b32 	%f<114>;
	.reg .b64 	%rd<19>;
	// demoted variable
	.shared .align 4 .b8 _ZZ10cuda_sgemmILj16ELj128EEvPfS0_S0_iiiE8a_shared[8192];
	// demoted variable
	.shared .align 4 .b8 _ZZ10cuda_sgemmILj16ELj128EEvPfS0_S0_iiiE8b_shared[8192];
	ld.param.u64 	%rd5, [_Z10cuda_sgemmILj16ELj128EEvPfS0_S0_iii_param_0];
	ld.param.u64 	%rd6, [_Z10cuda_sgemmILj16ELj128EEvPfS0_S0_iii_param_1];
	ld.param.u64 	%rd7, [_Z10cuda_sgemmILj16ELj128EEvPfS0_S0_iii_param_2];
	ld.param.u32 	%r38, [_Z10cuda_sgemmILj16ELj128EEvPfS0_S0_iii_param_4];
	ld.param.u32 	%r39, [_Z10cuda_sgemmILj16ELj128EEvPfS0_S0_iii_param_5];
	mov.u32 	%r40, %ctaid.x;
	mov.u32 	%r1, %ntid.x;
	mul.lo.s32 	%r2, %r40, %r1;
	mov.u32 	%r3, %tid.x;
	mov.u32 	%r41, %ctaid.y;
	mov.u32 	%r42, %ntid.y;
	mul.lo.s32 	%r4, %r41, %r42;
	mov.u32 	%r5, %tid.y;
	setp.lt.s32 	%p1, %r39, 1;
	shl.b32 	%r43, %r3, 9;
	mov.u32 	%r44, _ZZ10cuda_sgemmILj16ELj128EEvPfS0_S0_iiiE8a_shared;
	add.s32 	%r6, %r44, %r43;
	shl.b32 	%r45, %r5, 2;
	mov.u32 	%r46, _ZZ10cuda_sgemmILj16ELj128EEvPfS0_S0_iiiE8b_shared;
	add.s32 	%r7, %r46, %r45;
	@%p1 bra 	$L__BB0_3;
	mad.lo.s32 	%r8, %r39, %r3, %r5;
	cvt.u64.u32 	%rd1, %r4;
	mul.lo.s32 	%r48, %r39, %r2;
	cvt.u64.u32 	%rd2, %r48;
	cvta.to.global.u64 	%rd3, %rd5;
	cvta.to.global.u64 	%rd4, %rd6;
	mov.b32 	%r83, 0;
$L__BB0_2:
	add.s32 	%r49, %r8, %r83;
	cvt.u64.u32 	%rd8, %r49;
	add.s64 	%rd9, %rd8, %rd2;
	shl.b64 	%rd10, %rd9, 2;
	add.s64 	%rd11, %rd3, %rd10;
	ld.global.f32 	%f14, [%rd11];
	add.s32 	%r50, %r83, %r5;
	shl.b32 	%r51, %r50, 2;
	add.s32 	%r52, %r6, %r51;
	st.shared.f32 	[%r52], %f14;
	add.s32 	%r53, %r83, %r3;
	mad.lo.s32 	%r54, %r53, %r38, %r5;
	cvt.u64.u32 	%rd12, %r54;
	add.s64 	%rd13, %rd12, %rd1;
	shl.b64 	%rd14, %rd13, 2;
	add.s64 	%rd15, %rd4, %rd14;
	ld.global.f32 	%f15, [%rd15];
	shl.b32 	%r55, %r53, 6;
	add.s32 	%r56, %r7, %r55;
	st.shared.f32 	[%r56], %f15;
	add.s32 	%r83, %r83, %r1;
	setp.lt.s32 	%p2, %r83, %r39;
	@%p2 bra 	$L__BB0_2;
$L__BB0_3:
	setp.lt.s32 	%p3, %r39, 1;
	bar.sync 	0;
	mov.f32 	%f113, 0f00000000;
	@%p3 bra 	$L__BB0_16;
	and.b32  	%r11, %r39, 15;
	setp.lt.u32 	%p4, %r39, 16;
	mov.f32 	%f113, 0f00000000;
	mov.b32 	%r88, 0;
	@%p4 bra 	$L__BB0_7;
	and.b32  	%r88, %r39, 2147483632;
	neg.s32 	%r86, %r88;
	add.s32 	%r60, %r43, %r44;
	add.s32 	%r85, %r60, 32;
	add.s32 	%r63, %r45, %r46;
	add.s32 	%r84, %r63, 512;
	mov.f32 	%f113, 0f00000000;
$L__BB0_6:
	.pragma "nounroll";
	ld.shared.f32 	%f20, [%r85+-32];
	ld.shared.f32 	%f21, [%r84+-512];
	fma.rn.f32 	%f22, %f20, %f21, %f113;
	ld.shared.f32 	%f23, [%r85+-28];
	ld.shared.f32 	%f24, [%r84+-448];
	fma.rn.f32 	%f25, %f23, %f24, %f22;
	ld.shared.f32 	%f26, [%r85+-24];
	ld.shared.f32 	%f27, [%r84+-384];
	fma.rn.f32 	%f28, %f26, %f27, %f25;
	ld.shared.f32 	%f29, [%r85+-20];
	ld.shared.f32 	%f30, [%r84+-320];
	fma.rn.f32 	%f31, %f29, %f30, %f28;
	ld.shared.f32 	%f32, [%r85+-16];
	ld.shared.f32 	%f33, [%r84+-256];
	fma.rn.f32 	%f34, %f32, %f33, %f31;
	ld.shared.f32 	%f35, [%r85+-12];
	ld.shared.f32 	%f36, [%r84+-192];
	fma.rn.f32 	%f37, %f35, %f36, %f34;
	ld.shared.f32 	%f38, [%r85+-8];
	ld.shared.f32 	%f39, [%r84+-128];
	fma.rn.f32 	%f40, %f38, %f39, %f37;
	ld.shared.f32 	%f41, [%r85+-4];
	ld.shared.f32 	%f42, [%r84+-64];
	fma.rn.f32 	%f43, %f41, %f42, %f40;
	ld.shared.f32 	%f44, [%r85];
	ld.shared.f32 	%f45, [%r84];
	fma.rn.f32 	%f46, %f44, %f45, %f43;
	ld.shared.f32 	%f47, [%r85+4];
	ld.shared.f32 	%f48, [%r84+64];
	fma.rn.f32 	%f49, %f47, %f48, %f46;
	ld.shared.f32 	%f50, [%r85+8];
	ld.shared.f32 	%f51, [%r84+128];
	fma.rn.f32 	%f52, %f50, %f51, %f49;
	ld.shared.f32 	%f53, [%r85+12];
	ld.shared.f32 	%f54, [%r84+192];
	fma.rn.f32 	%f55, %f53, %f54, %f52;
	ld.shared.f32 	%f56, [%r85+16];
	ld.shared.f32 	%f57, [%r84+256];
	fma.rn.f32 	%f58, %f56, %f57, %f55;
	ld.shared.f32 	%f59, [%r85+20];
	ld.shared.f32 	%f60, [%r84+320];
	fma.rn.f32 	%f61, %f59, %f60, %f58;
	ld.shared.f32 	%f62, [%r85+24];
	ld.shared.f32 	%f63, [%r84+384];
	fma.rn.f32 	%f64, %f62, %f63, %f61;
	ld.shared.f32 	%f65, [%r85+28];
	ld.shared.f32 	%f66, [%r84+448];
	fma.rn.f32 	%f113, %f65, %f66, %f64;
	add.s32 	%r86, %r86, 16;
	add.s32 	%r85, %r85, 64;
	add.s32 	%r84, %r84, 1024;
	setp.ne.s32 	%p5, %r86, 0;
	@%p5 bra 	$L__BB0_6;
$L__BB0_7:
	setp.eq.s32 	%p6, %r11, 0;
	@%p6 bra 	$L__BB0_16;
	and.b32  	%r23, %r39, 7;
	setp.lt.u32 	%p7, %r11, 8;
	@%p7 bra 	$L__BB0_10;
	shl.b32 	%r64, %r88, 2;
	add.s32 	%r65, %r6, %r64;
	ld.shared.f32 	%f68, [%r65];
	shl.b32 	%r66, %r88, 6;
	add.s32 	%r67, %r7, %r66;
	ld.shared.f32 	%f69, [%r67];
	fma.rn.f32 	%f70, %f68, %f69, %f113;
	ld.shared.f32 	%f71, [%r65+4];
	ld.shared.f32 	%f72, [%r67+64];
	fma.rn.f32 	%f73, %f71, %f72, %f70;
	ld.shared.f32 	%f74, [%r65+8];
	ld.shared.f32 	%f75, [%r67+128];
	fma.rn.f32 	%f76, %f74, %f75, %f73;
	ld.shared.f32 	%f77, [%r65+12];
	ld.shared.f32 	%f78, [%r67+192];
	fma.rn.f32 	%f79, %f77, %f78, %f76;
	ld.shared.f32 	%f80, [%r65+16];
	ld.shared.f32 	%f81, [%r67+256];
	fma.rn.f32 	%f82, %f80, %f81, %f79;
	ld.shared.f32 	%f83, [%r65+20];
	ld.shared.f32 	%f84, [%r67+320];
	fma.rn.f32 	%f85, %f83, %f84, %f82;
	ld.shared.f32 	%f86, [%r65+24];
	ld.shared.f32 	%f87, [%r67+384];
	fma.rn.f32 	%f88, %f86, %f87, %f85;
	ld.shared.f32 	%f89, [%r65+28];
	ld.shared.f32 	%f90, [%r67+448];
	fma.rn.f32 	%f113, %f89, %f90, %f88;
	add.s32 	%r88, %r88, 8;
$L__BB0_10:
	setp.eq.s32 	%p8, %r23, 0;
	@%p8 bra 	$L__BB0_16;
	and.b32  	%r26, %r39, 3;
	setp.lt.u32 	%p9, %r23, 4;
	@%p9 bra 	$L__BB0_13;
	shl.b32 	%r68, %r88, 2;
	add.s32 	%r69, %r6, %r68;
	ld.shared.f32 	%f92, [%r69];
	shl.b32 	%r70, %r88, 6;
	add.s32 	%r71, %r7, %r70;
	ld.shared.f32 	%f93, [%r71];
	fma.rn.f32 	%f94, %f92, %f93, %f113;
	ld.shared.f32 	%f95, [%r69+4];
	ld.shared.f32 	%f96, [%r71+64];
	fma.rn.f32 	%f97, %f95, %f96, %f94;
	ld.shared.f32 	%f98, [%r69+8];
	ld.shared.f32 	%f99, [%r71+128];
	fma.rn.f32 	%f100, %f98, %f99, %f97;
	ld.shared.f32 	%f101, [%r69+12];
	ld.shared.f32 	%f102, [%r71+192];
	fma.rn.f32 	%f113, %f101, %f102, %f100;
	add.s32 	%r88, %r88, 4;
$L__BB0_13:
	setp.eq.s32 	%p10, %r26, 0;
	@%p10 bra 	$L__BB0_16;
	shl.b32 	%r72, %r88, 6;
	add.s32 	%r74, %r72, %r45;
	add.s32 	%r92, %r46, %r74;
	shl.b32 	%r77, %r88, 2;
	add.s32 	%r78, %r43, %r77;
	mov.u32 	%r79, _ZZ10cuda_sgemmILj16ELj128EEvPfS0_S0_iiiE8a_shared;
	add.s32 	%r91, %r79, %r78;
	neg.s32 	%r90, %r26;
$L__BB0_15:
	.pragma "nounroll";
	ld.shared.f32 	%f103, [%r91];
	ld.shared.f32 	%f104, [%r92];
	fma.rn.f32 	%f113, %f103, %f104, %f113;
	add.s32 	%r92, %r92, 64;
	add.s32 	%r91, %r91, 4;
	add.s32 	%r90, %r90, 1;
	setp.ne.s32 	%p11, %r90, 0;
	@%p11 bra 	$L__BB0_15;
$L__BB0_16:
	cvta.to.global.u64 	%rd16, %rd7;
	add.s32 	%r80, %r2, %r3;
	add.s32 	%r81, %r4, %r5;
	mad.lo.s32 	%r82, %r38, %r80, %r81;
	mul.wide.s32 	%rd17, %r82, 4;
	add.s64 	%rd18, %rd16, %rd17;
	st.global.f32 	[%rd18], %f113;
	ret;

}


// ===== COMPILED SASS (sm_100) =====

	.target	sm_100

	.elftype	@"ET_EXEC"


//--------------------- .note.nv.tkinfo           --------------------------
	.section	.note.nv.tkinfo,"",@"SHT_NOTE"
	.sectionflags	@"SHF_NOTE_NV_TKINFO"
	.tkinfo
        /*0018*/ 	.word	0x00000002
        /*0030*/ 	.string	""
        /*0030*/ 	.string	"ptxas"
        /*0030*/ 	.string	"Cuda compilation tools, release 13.0, V13.0.88"
        /*0030*/ 	.string	"Build cuda_13.0.r13.0/compiler.36424714_0"
        /*0030*/ 	.string	"-arch sm_100 -m 64 "



//--------------------- .note.nv.cuinfo           --------------------------
	.section	.note.nv.cuinfo,"",@"SHT_NOTE"
	.sectionflags	@"SHF_NOTE_NV_CUINFO"
        /*0018*/ 	.short	0x0002
        /*001a*/ 	.short	0x0064
        /*001c*/ 	.short	0x0082
	.zero		2


//--------------------- .nv.info                  --------------------------
	.section	.nv.info,"",@"SHT_CUDA_INFO"
	.align	4


	//----- nvinfo : EIATTR_REGCOUNT
	.align		4
        /*0000*/ 	.byte	0x04, 0x2f
        /*0002*/ 	.short	(.L_1 - .L_0)
	.align		4
.L_0:
        /*0004*/ 	.word	index@(_Z10cuda_sgemmILj16ELj128EEvPfS0_S0_iii)
        /*0008*/ 	.word	0x00000020


	//----- nvinfo : EIATTR_FRAME_SIZE
	.align		4
.L_1:
        /*000c*/ 	.byte	0x04, 0x11
        /*000e*/ 	.short	(.L_3 - .L_2)
	.align		4
.L_2:
        /*0010*/ 	.word	index@(_Z10cuda_sgemmILj16ELj128EEvPfS0_S0_iii)
        /*0014*/ 	.word	0x00000000


	//----- nvinfo : EIATTR_MIN_STACK_SIZE
	.align		4
.L_3:
        /*0018*/ 	.byte	0x04, 0x12
        /*001a*/ 	.short	(.L_5 - .L_4)
	.align		4
.L_4:
        /*001c*/ 	.word	index@(_Z10cuda_sgemmILj16ELj128EEvPfS0_S0_iii)
        /*0020*/ 	.word	0x00000000
.L_5:


//--------------------- .nv.compat                --------------------------
	.section	.nv.compat,"",@"SHT_CUDA_COMPAT_INFO"
	.align	4
        /*0000*/ 	.byte	0x02, 0x09, 0x00, 0x00, 0x02, 0x02, 0x01, 0x00, 0x02, 0x05, 0x05, 0x00, 0x03, 0x07, 0x01, 0x01
        /*0010*/ 	.byte	0x02, 0x03, 0x00, 0x00, 0x02, 0x06, 0x01, 0x00, 0x04, 0x0b, 0x08, 0x00, 0x09, 0x00, 0x00, 0x00
        /*0020*/ 	.byte	0x00, 0x00, 0x00, 0x00


//--------------------- .nv.info._Z10cuda_sgemmILj16ELj128EEvPfS0_S0_iii --------------------------
	.section	.nv.info._Z10cuda_sgemmILj16ELj128EEvPfS0_S0_iii,"",@"SHT_CUDA_INFO"
	.sectionflags	@""
	.align	4


	//----- nvinfo : EIATTR_CUDA_API_VERSION
	.align		4
        /*0000*/ 	.byte	0x04, 0x37
        /*0002*/ 	.short	(.L_7 - .L_6)
.L_6:
        /*0004*/ 	.word	0x00000082


	//----- nvinfo : EIATTR_KPARAM_INFO
	.align		4
.L_7:
        /*0008*/ 	.byte	0x04, 0x17
        /*000a*/ 	.short	(.L_9 - .L_8)
.L_8:
        /*000c*/ 	.word	0x00000000
        /*0010*/ 	.short	0x0005
        /*0012*/ 	.short	0x0020
        /*0014*/ 	.byte	0x00, 0xf0, 0x11, 0x00


	//----- nvinfo : EIATTR_KPARAM_INFO
	.align		4
.L_9:
        /*0018*/ 	.byte	0x04, 0x17
        /*001a*/ 	.short	(.L_11 - .L_10)
.L_10:
        /*001c*/ 	.word	0x00000000
        /*0020*/ 	.short	0x0004
        /*0022*/ 	.short	0x001c
        /*0024*/ 	.byte	0x00, 0xf0, 0x11, 0x00


	//----- nvinfo : EIATTR_KPARAM_INFO
	.align		4
.L_11:
        /*0028*/ 	.byte	0x04, 0x17
        /*002a*/ 	.short	(.L_13 - .L_12)
.L_12:
        /*002c*/ 	.word	0x00000000
        /*0030*/ 	.short	0x0003
        /*0032*/ 	.short	0x0018
        /*0034*/ 	.byte	0x00, 0xf0, 0x11, 0x00


	//----- nvinfo : EIATTR_KPARAM_INFO
	.align		4
.L_13:
        /*0038*/ 	.byte	0x04, 0x17
        /*003a*/ 	.short	(.L_15 - .L_14)
.L_14:
        /*003c*/ 	.word	0x00000000
        /*0040*/ 	.short	0x0002
        /*0042*/ 	.short	0x0010
        /*0044*/ 	.byte	0x00, 0xf5, 0x21, 0x00


	//----- nvinfo : EIATTR_KPARAM_INFO
	.align		4
.L_15:
        /*0048*/ 	.byte	0x04, 0x17
        /*004a*/ 	.short	(.L_17 - .L_16)
.L_16:
        /*004c*/ 	.word	0x00000000
        /*0050*/ 	.short	0x0001
        /*0052*/ 	.short	0x0008
        /*0054*/ 	.byte	0x00, 0xf5, 0x21, 0x00


	//----- nvinfo : EIATTR_KPARAM_INFO
	.align		4
.L_17:
        /*0058*/ 	.byte	0x04, 0x17
        /*005a*/ 	.short	(.L_19 - .L_18)
.L_18:
        /*005c*/ 	.word	0x00000000
        /*0060*/ 	.short	0x0000
        /*0062*/ 	.short	0x0000
        /*0064*/ 	.byte	0x00, 0xf5, 0x21, 0x00


	//----- nvinfo : EIATTR_SPARSE_MMA_MASK
	.align		4
.L_19:
        /*0068*/ 	.byte	0x03, 0x50
        /*006a*/ 	.short	0x0000


	//----- nvinfo : EIATTR_MAXREG_COUNT
	.align		4
        /*006c*/ 	.byte	0x03, 0x1b
        /*006e*/ 	.short	0x00ff


	//----- nvinfo : EIATTR_NUM_BARRIERS
	.align		4
        /*0070*/ 	.byte	0x02, 0x4c
        /*0072*/ 	.byte	0x01
	.zero		1


	//----- nvinfo : EIATTR_MERCURY_ISA_VERSION
	.align		4
        /*0074*/ 	.byte	0x03, 0x5f
        /*0076*/ 	.short	0x0101


	//----- nvinfo : EIATTR_VRC_CTA_INIT_COUNT
	.align		4
        /*0078*/ 	.byte	0x02, 0x4a
	.zero		1
	.zero		1


	//----- nvinfo : EIATTR_EXIT_INSTR_OFFSETS
	.align		4
        /*007c*/ 	.byte	0x04, 0x1c
        /*007e*/ 	.short	(.L_21 - .L_20)


	//   ....[0]....
.L_20:
        /*0080*/ 	.word	0x00000a80


	//----- nvinfo : EIATTR_CBANK_PARAM_SIZE
	.align		4
.L_21:
        /*0084*/ 	.byte	0x03, 0x19
        /*0086*/ 	.short	0x0024


	//----- nvinfo : EIATTR_PARAM_CBANK
	.align		4
        /*0088*/ 	.byte	0x04, 0x0a
        /*008a*/ 	.short	(.L_23 - .L_22)
	.align		4
.L_22:
        /*008c*/ 	.word	index@(.nv.constant0._Z10cuda_sgemmILj16ELj128EEvPfS0_S0_iii)
        /*0090*/ 	.short	0x0380
        /*0092*/ 	.short	0x0024


	//----- nvinfo : EIATTR_SW_WAR
	.align		4
.L_23:
        /*0094*/ 	.byte	0x04, 0x36
        /*0096*/ 	.short	(.L_25 - .L_24)
.L_24:
        /*0098*/ 	.word	0x00000008
.L_25:


//--------------------- .nv.callgraph             --------------------------
	.section	.nv.callgraph,"",@"SHT_CUDA_CALLGRAPH"
	.align	4
	.sectionentsize	8
	.align		4
        /*0000*/ 	.word	0x00000000
	.align		4
        /*0004*/ 	.word	0xffffffff
	.align		4
        /*0008*/ 	.word	0x00000000
	.align		4
        /*000c*/ 	.word	0xfffffffe
	.align		4
        /*0010*/ 	.word	0x00000000
	.align		4
        /*0014*/ 	.word	0xfffffffd
	.align		4
        /*0018*/ 	.word	0x00000000
	.align		4
        /*001c*/ 	.word	0xfffffffc


//--------------------- .text._Z10cuda_sgemmILj16ELj128EEvPfS0_S0_iii --------------------------
	.section	.text._Z10cuda_sgemmILj16ELj128EEvPfS0_S0_iii,"ax",@progbits
	.align	128
        .global         _Z10cuda_sgemmILj16ELj128EEvPfS0_S0_iii
        .type           _Z10cuda_sgemmILj16ELj128EEvPfS0_S0_iii,@function
        .size           _Z10cuda_sgemmILj16ELj128EEvPfS0_S0_iii,(.L_x_9 - _Z10cuda_sgemmILj16ELj128EEvPfS0_S0_iii)
        .other          _Z10cuda_sgemmILj16ELj128EEvPfS0_S0_iii,@"STO_CUDA_ENTRY STV_DEFAULT"
_Z10cuda_sgemmILj16ELj128EEvPfS0_S0_iii:
.text._Z10cuda_sgemmILj16ELj128EEvPfS0_S0_iii:
[----:B------:R-:W-:Y:S01]  /*0000*/  LDC R1, c[0x0][0x37c] ;  /* 0x0000df00ff017b82 */ /* 0x000fe20000000800 */
[----:B------:R-:W0:Y:S01]  /*0010*/  S2R R5, SR_CgaCtaId ;  /* 0x0000000000057919 */ /* 0x000e220000008800 */
[----:B------:R-:W1:Y:S06]  /*0020*/  LDCU UR7, c[0x0][0x3a0] ;  /* 0x00007400ff0777ac */ /* 0x000e6c0008000800 */
[----:B------:R-:W2:Y:S01]  /*0030*/  S2UR UR5, SR_CTAID.X ;  /* 0x00000000000579c3 */ /* 0x000ea20000002500 */
[----:B------:R-:W-:Y:S01]  /*0040*/  MOV R6, 0x400 ;  /* 0x0000040000067802 */ /* 0x000fe20000000f00 */
[----:B------:R-:W3:Y:S01]  /*0050*/  S2R R2, SR_TID.X ;  /* 0x0000000000027919 */ /* 0x000ee20000002100 */
[----:B------:R-:W2:Y:S02]  /*0060*/  LDCU UR9, c[0x0][0x360] ;  /* 0x00006c00ff0977ac */ /* 0x000ea40008000800 */
[----:B------:R-:W-:Y:S01]  /*0070*/  IADD3 R4, PT, PT, R6, 0x2000, RZ ;  /* 0x0000200006047810 */ /* 0x000fe20007ffe0ff */
[----:B------:R-:W4:Y:S01]  /*0080*/  S2R R3, SR_TID.Y ;  /* 0x0000000000037919 */ /* 0x000f220000002200 */
[----:B------:R-:W5:Y:S01]  /*0090*/  LDCU UR4, c[0x0][0x364] ;  /* 0x00006c80ff0477ac */ /* 0x000f620008000800 */
[----:B------:R-:W5:Y:S01]  /*00a0*/  S2UR UR6, SR_CTAID.Y ;  /* 0x00000000000679c3 */ /* 0x000f620000002600 */
[----:B------:R-:W3:Y:S01]  /*00b0*/  LDCU.64 UR10, c[0x0][0x358] ;  /* 0x00006b00ff0a77ac */ /* 0x000ee20008000a00 */
[----:B-1----:R-:W-:-:S02]  /*00c0*/  UISETP.GE.AND UP0, UPT, UR7, 0x1, UPT ;  /* 0x000000010700788c */ /* 0x002fc4000bf06270 */
[----:B--2---:R-:W-:Y:S01]  /*00d0*/  UIMAD UR5, UR5, UR9, URZ ;  /* 0x00000009050572a4 */ /* 0x004fe2000f8e02ff */
[C---:B0-----:R-:W-:Y:S02]  /*00e0*/  LEA R6, R5.reuse, R6, 0x18 ;  /* 0x0000000605067211 */ /* 0x041fe400078ec0ff */
[----:B------:R-:W-:Y:S01]  /*00f0*/  LEA R4, R5, R4, 0x18 ;  /* 0x0000000405047211 */ /* 0x000fe200078ec0ff */
[----:B-----5:R-:W-:Y:S01]  /*0100*/  UIMAD UR6, UR6, UR4, URZ ;  /* 0x00000004060672a4 */ /* 0x020fe2000f8e02ff */
[----:B---3--:R-:W-:Y:S02]  /*0110*/  SHF.L.U32 R7, R2, 0x9, RZ ;  /* 0x0000000902077819 */ /* 0x008fe400000006ff */
[----:B----4-:R-:W-:Y:S02]  /*0120*/  SHF.L.U32 R5, R3, 0x2, RZ ;  /* 0x0000000203057819 */ /* 0x010fe400000006ff */
[----:B------:R-:W-:Y:S02]  /*0130*/  IADD3 R19, PT, PT, R7, R6, RZ ;  /* 0x0000000607137210 */ /* 0x000fe40007ffe0ff */
[----:B------:R-:W-:Y:S01]  /*0140*/  IADD3 R17, PT, PT, R5, R4, RZ ;  /* 0x0000000405117210 */ /* 0x000fe20007ffe0ff */
[----:B------:R-:W-:Y:S06]  /*0150*/  BRA.U !UP0, `(.L_x_0) ;  /* 0x0000000108687547 */ /* 0x000fec000b800000 */
[----:B------:R-:W-:Y:S01]  /*0160*/  IMAD R16, R2, UR7, R3 ;  /* 0x0000000702107c24 */ /* 0x000fe2000f8e0203 */
[----:B------:R-:W0:Y:S01]  /*0170*/  LDCU UR16, c[0x0][0x39c] ;  /* 0x00007380ff1077ac */ /* 0x000e220008000800 */
[----:B------:R-:W1:Y:S01]  /*0180*/  LDCU.128 UR12, c[0x0][0x380] ;  /* 0x00007000ff0c77ac */ /* 0x000e620008000c00 */
[----:B------:R-:W-:Y:S01]  /*0190*/  UIMAD UR8, UR5, UR7, URZ ;  /* 0x00000007050872a4 */ /* 0x000fe2000f8e02ff */
[----:B------:R-:W-:-:S11]  /*01a0*/  UMOV UR4, URZ ;  /* 0x000000ff00047c82 */ /* 0x000fd60008000000 */
.L_x_1:
[----:B------:R-:W-:Y:S01]  /*01b0*/  VIADD R12, R2, UR4 ;  /* 0x00000004020c7c36 */ /* 0x000fe20008000000 */
[----:B------:R-:W-:-:S03]  /*01c0*/  IADD3 R0, PT, PT, R16, UR4, RZ ;  /* 0x0000000410007c10 */ /* 0x000fc6000fffe0ff */
[----:B0-2---:R-:W-:Y:S01]  /*01d0*/  IMAD R8, R12, UR16, R3 ;  /* 0x000000100c087c24 */ /* 0x005fe2000f8e0203 */
[----:B------:R-:W-:-:S04]  /*01e0*/  IADD3 R11, P1, PT, R0, UR8, RZ ;  /* 0x00000008000b7c10 */ /* 0x000fc8000ff3e0ff */
[----:B------:R-:W-:Y:S02]  /*01f0*/  IADD3 R0, P0, PT, R8, UR6, RZ ;  /* 0x0000000608007c10 */ /* 0x000fe4000ff1e0ff */
[----:B------:R-:W-:Y:S02]  /*0200*/  IADD3.X R14, PT, PT, RZ, RZ, RZ, P1, !PT ;  /* 0x000000ffff0e7210 */ /* 0x000fe40000ffe4ff */
[C---:B-1----:R-:W-:Y:S02]  /*0210*/  LEA R10, P1, R11.reuse, UR12, 0x2 ;  /* 0x0000000c0b0a7c11 */ /* 0x042fe4000f8210ff */
[----:B------:R-:W-:Y:S02]  /*0220*/  IADD3.X R9, PT, PT, RZ, RZ, RZ, P0, !PT ;  /* 0x000000ffff097210 */ /* 0x000fe400007fe4ff */
[----:B------:R-:W-:Y:S02]  /*0230*/  LEA R8, P0, R0, UR14, 0x2 ;  /* 0x0000000e00087c11 */ /* 0x000fe4000f8010ff */
[----:B------:R-:W-:-:S02]  /*0240*/  LEA.HI.X R11, R11, UR13, R14, 0x2, P1 ;  /* 0x0000000d0b0b7c11 */ /* 0x000fc400088f140e */
[----:B------:R-:W-:-:S03]  /*0250*/  LEA.HI.X R9, R0, UR15, R9, 0x2, P0 ;  /* 0x0000000f00097c11 */ /* 0x000fc600080f1409 */
[----:B------:R-:W2:Y:S04]  /*0260*/  LDG.E R10, desc[UR10][R10.64] ;  /* 0x0000000a0a0a7981 */ /* 0x000ea8000c1e1900 */
[----:B------:R-:W3:Y:S01]  /*0270*/  LDG.E R8, desc[UR10][R8.64] ;  /* 0x0000000a08087981 */ /* 0x000ee2000c1e1900 */
[----:B------:R-:W-:Y:S01]  /*0280*/  IADD3 R0, PT, PT, R3, UR4, RZ ;  /* 0x0000000403007c10 */ /* 0x000fe2000fffe0ff */
[----:B------:R-:W-:Y:S01]  /*0290*/  UIADD3 UR4, UPT, UPT, UR9, UR4, URZ ;  /* 0x0000000409047290 */ /* 0x000fe2000fffe0ff */
[----:B------:R-:W-:-:S03]  /*02a0*/  LEA R15, R12, R17, 0x6 ;  /* 0x000000110c0f7211 */ /* 0x000fc600078e30ff */
[----:B------:R-:W-:Y:S01]  /*02b0*/  IMAD R13, R0, 0x4, R19 ;  /* 0x00000004000d7824 */ /* 0x000fe200078e0213 */
[----:B------:R-:W-:-:S04]  /*02c0*/  UISETP.GE.AND UP1, UPT, UR4, UR7, UPT ;  /* 0x000000070400728c */ /* 0x000fc8000bf26270 */
[----:B--2---:R2:W-:Y:S04]  /*02d0*/  STS [R13], R10 ;  /* 0x0000000a0d007388 */ /* 0x0045e80000000800 */
[----:B---3--:R2:W-:Y:S01]  /*02e0*/  STS [R15], R8 ;  /* 0x000000080f007388 */ /* 0x0085e20000000800 */
[----:B------:R-:W-:Y:S05]  /*02f0*/  BRA.U !UP1, `(.L_x_1) ;  /* 0xfffffffd09ac7547 */ /* 0x000fea000b83ffff */
.L_x_0:
[----:B------:R-:W-:Y:S01]  /*0300*/  BAR.SYNC.DEFER_BLOCKING 0x0 ;  /* 0x0000000000007b1d */ /* 0x000fe20000010000 */
[----:B------:R-:W-:-:S05]  /*0310*/  HFMA2 R21, -RZ, RZ, 0, 0 ;  /* 0x00000000ff157431 */ /* 0x000fca00000001ff */
[----:B------:R-:W-:Y:S05]  /*0320*/  BRA.U !UP0, `(.L_x_2) ;  /* 0x0000000508b87547 */ /* 0x000fea000b800000 */
[----:B------:R-:W-:Y:S01]  /*0330*/  UISETP.GE.U32.AND UP1, UPT, UR7, 0x10, UPT ;  /* 0x000000100700788c */ /* 0x000fe2000bf26070 */
[----:B------:R-:W-:Y:S01]  /*0340*/  MOV R21, RZ ;  /* 0x000000ff00157202 */ /* 0x000fe20000000f00 */
[----:B------:R-:W-:Y:S01]  /*0350*/  ULOP3.LUT UR4, UR7, 0xf, URZ, 0xc0, !UPT ;  /* 0x0000000f07047892 */ /* 0x000fe2000f8ec0ff */
[----:B------:R-:W-:-:S03]  /*0360*/  MOV R0, RZ ;  /* 0x000000ff00007202 */ /* 0x000fc60000000f00 */
[----:B------:R-:W-:-:S03]  /*0370*/  UISETP.NE.AND UP0, UPT, UR4, URZ, UPT ;  /* 0x000000ff0400728c */ /* 0x000fc6000bf05270 */
[----:B------:R-:W-:Y:S08]  /*0380*/  BRA.U !UP1, `(.L_x_3) ;  /* 0x0000000109bc7547 */ /* 0x000ff0000b800000 */
[----:B------:R-:W-:Y:S01]  /*0390*/  ULOP3.LUT UR8, UR7, 0x7ffffff0, URZ, 0xc0, !UPT ;  /* 0x7ffffff007087892 */ /* 0x000fe2000f8ec0ff */
[----:B------:R-:W-:Y:S01]  /*03a0*/  IADD3 R18, PT, PT, R7, 0x20, R6 ;  /* 0x0000002007127810 */ /* 0x000fe20007ffe006 */
[----:B------:R-:W-:Y:S01]  /*03b0*/  IMAD.MOV.U32 R21, RZ, RZ, RZ ;  /* 0x000000ffff157224 */ /* 0x000fe200078e00ff */
[----:B------:R-:W-:Y:S01]  /*03c0*/  IADD3 R16, PT, PT, R5, 0x200, R4 ;  /* 0x0000020005107810 */ /* 0x000fe20007ffe004 */
[----:B------:R-:W-:Y:S02]  /*03d0*/  UIADD3 UR9, UPT, UPT, -UR8, URZ, URZ ;  /* 0x000000ff08097290 */ /* 0x000fe4000fffe1ff */
[----:B------:R-:W-:-:S10]  /*03e0*/  MOV R0, UR8 ;  /* 0x0000000800007c02 */ /* 0x000fd40008000f00 */
.L_x_4:
[----:B------:R-:W-:Y:S01]  /*03f0*/  LDS R22, [R16+-0x200] ;  /* 0xfffe000010167984 */ /* 0x000fe20000000800 */
[----:B------:R-:W-:-:S03]  /*0400*/  UIADD3 UR9, UPT, UPT, UR9, 0x10, URZ ;  /* 0x0000001009097890 */ /* 0x000fc6000fffe0ff */
[----:B--2---:R-:W0:Y:S01]  /*0410*/  LDS.128 R12, [R18+-0x20] ;  /* 0xffffe000120c7984 */ /* 0x004e220000000c00 */
[----:B------:R-:W-:-:S03]  /*0420*/  UISETP.NE.AND UP1, UPT, UR9, URZ, UPT ;  /* 0x000000ff0900728c */ /* 0x000fc6000bf25270 */
[----:B------:R-:W1:Y:S04]  /*0430*/  LDS R29, [R16+-0x1c0] ;  /* 0xfffe4000101d7984 */ /* 0x000e680000000800 */
[----:B------:R-:W2:Y:S04]  /*0440*/  LDS R27, [R16+-0x180] ;  /* 0xfffe8000101b7984 */ /* 0x000ea80000000800 */
[----:B------:R-:W3:Y:S04]  /*0450*/  LDS R24, [R16+-0x140] ;  /* 0xfffec00010187984 */ /* 0x000ee80000000800 */
[----:B------:R-:W-:Y:S04]  /*0460*/  LDS R23, [R16+-0x100] ;  /* 0xffff000010177984 */ /* 0x000fe80000000800 */
[----:B------:R-:W4:Y:S04]  /*0470*/  LDS.128 R8, [R18+-0x10] ;  /* 0xfffff00012087984 */ /* 0x000f280000000c00 */
[----:B------:R-:W5:Y:S04]  /*0480*/  LDS R20, [R16+-0xc0] ;  /* 0xffff400010147984 */ /* 0x000f680000000800 */
[----:B------:R-:W5:Y:S01]  /*0490*/  LDS R25, [R16+-0x80] ;  /* 0xffff800010197984 */ /* 0x000f620000000800 */
[----:B0-----:R-:W-:-:S03]  /*04a0*/  FFMA R12, R12, R22, R21 ;  /* 0x000000160c0c7223 */ /* 0x001fc60000000015 */
[----:B------:R-:W0:Y:S01]  /*04b0*/  LDS R22, [R16+-0x40] ;  /* 0xffffc00010167984 */ /* 0x000e220000000800 */
[----:B-1----:R-:W-:-:S03]  /*04c0*/  FFMA R12, R29, R13, R12 ;  /* 0x0000000d1d0c7223 */ /* 0x002fc6000000000c */
[----:B------:R-:W-:Y:S01]  /*04d0*/  LDS R21, [R16] ;  /* 0x0000000010157984 */ /* 0x000fe20000000800 */
[----:B--2---:R-:W-:-:S04]  /*04e0*/  FFMA R27, R27, R14, R12 ;  /* 0x0000000e1b1b7223 */ /* 0x004fc8000000000c */
[----:B---3--:R-:W-:Y:S02]  /*04f0*/  FFMA R27, R24, R15, R27 ;  /* 0x0000000f181b7223 */ /* 0x008fe4000000001b */
[----:B------:R-:W1:Y:S04]  /*0500*/  LDS.128 R12, [R18] ;  /* 0x00000000120c7984 */ /* 0x000e680000000c00 */
[----:B------:R-:W2:Y:S01]  /*0510*/  LDS R24, [R16+0x40] ;  /* 0x0000400010187984 */ /* 0x000ea20000000800 */
[----:B----4-:R-:W-:-:S04]  /*0520*/  FFMA R23, R8, R23, R27 ;  /* 0x0000001708177223 */ /* 0x010fc8000000001b */
[----:B-----5:R-:W-:Y:S02]  /*0530*/  FFMA R20, R20, R9, R23 ;  /* 0x0000000914147223 */ /* 0x020fe40000000017 */
[----:B------:R-:W3:Y:S02]  /*0540*/  LDS R23, [R16+0x80] ;  /* 0x0000800010177984 */ /* 0x000ee40000000800 */
[----:B------:R-:W-:Y:S02]  /*0550*/  FFMA R25, R25, R10, R20 ;  /* 0x0000000a19197223 */ /* 0x000fe40000000014 */
[----:B------:R-:W4:Y:S02]  /*0560*/  LDS R20, [R16+0xc0] ;  /* 0x0000c00010147984 */ /* 0x000f240000000800 */
[----:B0-----:R-:W-:Y:S02]  /*0570*/  FFMA R27, R22, R11, R25 ;  /* 0x0000000b161b7223 */ /* 0x001fe40000000019 */
[----:B------:R-:W-:Y:S04]  /*0580*/  LDS R25, [R16+0x100] ;  /* 0x0001000010197984 */ /* 0x000fe80000000800 */
[----:B------:R0:W5:Y:S04]  /*0590*/  LDS.128 R8, [R18+0x10] ;  /* 0x0000100012087984 */ /* 0x0001680000000c00 */
[----:B------:R-:W5:Y:S01]  /*05a0*/  LDS R22, [R16+0x140] ;  /* 0x0001400010167984 */ /* 0x000f620000000800 */
[----:B-1----:R-:W-:-:S03]  /*05b0*/  FFMA R27, R12, R21, R27 ;  /* 0x000000150c1b7223 */ /* 0x002fc6000000001b */
[----:B------:R-:W1:Y:S01]  /*05c0*/  LDS R21, [R16+0x180] ;  /* 0x0001800010157984 */ /* 0x000e620000000800 */
[----:B0-----:R-:W-:Y:S01]  /*05d0*/  IADD3 R18, PT, PT, R18, 0x40, RZ ;  /* 0x0000004012127810 */ /* 0x001fe20007ffe0ff */
[----:B--2---:R-:W-:Y:S02]  /*05e0*/  FFMA R24, R24, R13, R27 ;  /* 0x0000000d18187223 */ /* 0x004fe4000000001b */
[----:B------:R0:W2:Y:S02]  /*05f0*/  LDS R12, [R16+0x1c0] ;  /* 0x0001c000100c7984 */ /* 0x0000a40000000800 */
[----:B---3--:R-:W-:Y:S01]  /*0600*/  FFMA R23, R23, R14, R24 ;  /* 0x0000000e17177223 */ /* 0x008fe20000000018 */
[----:B0-----:R-:W-:-:S03]  /*0610*/  IADD3 R16, PT, PT, R16, 0x400, RZ ;  /* 0x0000040010107810 */ /* 0x001fc60007ffe0ff */
[----:B----4-:R-:W-:-:S04]  /*0620*/  FFMA R15, R20, R15, R23 ;  /* 0x0000000f140f7223 */ /* 0x010fc80000000017 */
[----:B-----5:R-:W-:-:S04]  /*0630*/  FFMA R15, R8, R25, R15 ;  /* 0x00000019080f7223 */ /* 0x020fc8000000000f */
[----:B------:R-:W-:-:S04]  /*0640*/  FFMA R22, R22, R9, R15 ;  /* 0x0000000916167223 */ /* 0x000fc8000000000f */
[----:B-1----:R-:W-:-:S04]  /*0650*/  FFMA R21, R21, R10, R22 ;  /* 0x0000000a15157223 */ /* 0x002fc80000000016 */
[----:B--2---:R-:W-:Y:S01]  /*0660*/  FFMA R21, R12, R11, R21 ;  /* 0x0000000b0c157223 */ /* 0x004fe20000000015 */
[----:B------:R-:W-:Y:S06]  /*0670*/  BRA.U UP1, `(.L_x_4) ;  /* 0xfffffffd015c7547 */ /* 0x000fec000b83ffff */
.L_x_3:
[----:B------:R-:W-:Y:S05]  /*0680*/  BRA.U !UP0, `(.L_x_2) ;  /* 0x0000000108e07547 */ /* 0x000fea000b800000 */
[----:B------:R-:W-:Y:S02]  /*0690*/  UISETP.GE.U32.AND UP0, UPT, UR4, 0x8, UPT ;  /* 0x000000080400788c */ /* 0x000fe4000bf06070 */
[----:B------:R-:W-:-:S04]  /*06a0*/  ULOP3.LUT UR8, UR7, 0x7, URZ, 0xc0, !UPT ;  /* 0x0000000707087892 */ /* 0x000fc8000f8ec0ff */
[----:B------:R-:W-:-:S03]  /*06b0*/  UISETP.NE.AND UP1, UPT, UR8, URZ, UPT ;  /* 0x000000ff0800728c */ /* 0x000fc6000bf25270 */
[----:B------:R-:W-:Y:S08]  /*06c0*/  BRA.U !UP0, `(.L_x_5) ;  /* 0x0000000108547547 */ /* 0x000ff0000b800000 */
[C---:B------:R-:W-:Y:S02]  /*06d0*/  LEA R24, R0.reuse, R17, 0x6 ;  /* 0x0000001100187211 */ /* 0x040fe400078e30ff */
[C---:B------:R-:W-:Y:S01]  /*06e0*/  LEA R22, R0.reuse, R19, 0x2 ;  /* 0x0000001300167211 */ /* 0x040fe200078e10ff */
[----:B------:R-:W-:Y:S02]  /*06f0*/  VIADD R0, R0, 0x8 ;  /* 0x0000000800007836 */ /* 0x000fe40000000000 */
[----:B------:R-:W-:Y:S04]  /*0700*/  LDS R26, [R24] ;  /* 0x00000000181a7984 */ /* 0x000fe80000000800 */
[----:B--2---:R-:W0:Y:S04]  /*0710*/  LDS.128 R8, [R22] ;  /* 0x0000000016087984 */ /* 0x004e280000000c00 */
[----:B------:R-:W1:Y:S04]  /*0720*/  LDS R29, [R24+0x40] ;  /* 0x00004000181d7984 */ /* 0x000e680000000800 */
[----:B------:R-:W2:Y:S04]  /*0730*/  LDS R25, [R24+0x80] ;  /* 0x0000800018197984 */ /* 0x000ea80000000800 */
[----:B------:R-:W3:Y:S04]  /*0740*/  LDS R16, [R24+0xc0] ;  /* 0x0000c00018107984 */ /* 0x000ee80000000800 */
[----:B------:R-:W-:Y:S04]  /*0750*/  LDS R23, [R24+0x100] ;  /* 0x0001000018177984 */ /* 0x000fe80000000800 */
[----:B------:R-:W4:Y:S04]  /*0760*/  LDS.128 R12, [R22+0x10] ;  /* 0x00001000160c7984 */ /* 0x000f280000000c00 */
[----:B------:R-:W5:Y:S04]  /*0770*/  LDS R18, [R24+0x140] ;  /* 0x0001400018127984 */ /* 0x000f680000000800 */
[----:B------:R-:W5:Y:S04]  /*0780*/  LDS R27, [R24+0x180] ;  /* 0x00018000181b7984 */ /* 0x000f680000000800 */
[----:B------:R-:W5:Y:S01]  /*0790*/  LDS R20, [R24+0x1c0] ;  /* 0x0001c00018147984 */ /* 0x000f620000000800 */
[----:B0-----:R-:W-:-:S04]  /*07a0*/  FFMA R8, R8, R26, R21 ;  /* 0x0000001a08087223 */ /* 0x001fc80000000015 */
[----:B-1----:R-:W-:-:S04]  /*07b0*/  FFMA R8, R29, R9, R8 ;  /* 0x000000091d087223 */ /* 0x002fc80000000008 */
[----:B--2---:R-:W-:-:S04]  /*07c0*/  FFMA R25, R25, R10, R8 ;  /* 0x0000000a19197223 */ /* 0x004fc80000000008 */
[----:B---3--:R-:W-:-:S04]  /*07d0*/  FFMA R11, R16, R11, R25 ;  /* 0x0000000b100b7223 */ /* 0x008fc80000000019 */
[----:B----4-:R-:W-:-:S04]  /*07e0*/  FFMA R11, R12, R23, R11 ;  /* 0x000000170c0b7223 */ /* 0x010fc8000000000b */
[----:B-----5:R-:W-:-:S04]  /*07f0*/  FFMA R18, R18, R13, R11 ;  /* 0x0000000d12127223 */ /* 0x020fc8000000000b */
[----:B------:R-:W-:-:S04]  /*0800*/  FFMA R27, R27, R14, R18 ;  /* 0x0000000e1b1b7223 */ /* 0x000fc80000000012 */
[----:B------:R-:W-:-:S07]  /*0810*/  FFMA R21, R20, R15, R27 ;  /* 0x0000000f14157223 */ /* 0x000fce000000001b */
.L_x_5:
[----:B------:R-:W-:Y:S05]  /*0820*/  BRA.U !UP1, `(.L_x_2) ;  /* 0x0000000109787547 */ /* 0x000fea000b800000 */
[----:B------:R-:W-:Y:S02]  /*0830*/  UISETP.GE.U32.AND UP0, UPT, UR8, 0x4, UPT ;  /* 0x000000040800788c */ /* 0x000fe4000bf06070 */
[----:B------:R-:W-:-:S04]  /*0840*/  ULOP3.LUT UR4, UR7, 0x3, URZ, 0xc0, !UPT ;  /* 0x0000000307047892 */ /* 0x000fc8000f8ec0ff */
[----:B------:R-:W-:-:S03]  /*0850*/  UISETP.NE.AND UP1, UPT, UR4, URZ, UPT ;  /* 0x000000ff0400728c */ /* 0x000fc6000bf25270 */
[----:B------:R-:W-:Y:S08]  /*0860*/  BRA.U !UP0, `(.L_x_6) ;  /* 0x0000000108307547 */ /* 0x000ff0000b800000 */
[C---:B--2---:R-:W-:Y:S02]  /*0870*/  LEA R8, R0.reuse, R19, 0x2 ;  /* 0x0000001300087211 */ /* 0x044fe400078e10ff */
[C---:B------:R-:W-:Y:S02]  /*0880*/  LEA R17, R0.reuse, R17, 0x6 ;  /* 0x0000001100117211 */ /* 0x040fe400078e30ff */
[----:B------:R-:W-:Y:S02]  /*0890*/  IADD3 R0, PT, PT, R0, 0x4, RZ ;  /* 0x0000000400007810 */ /* 0x000fe40007ffe0ff */
[----:B------:R-:W-:Y:S04]  /*08a0*/  LDS.128 R8, [R8] ;  /* 0x0000000008087984 */ /* 0x000fe80000000c00 */
[----:B------:R-:W0:Y:S04]  /*08b0*/  LDS R12, [R17] ;  /* 0x00000000110c7984 */ /* 0x000e280000000800 */
[----:B------:R-:W1:Y:S04]  /*08c0*/  LDS R13, [R17+0x40] ;  /* 0x00004000110d7984 */ /* 0x000e680000000800 */
[----:B------:R-:W2:Y:S04]  /*08d0*/  LDS R14, [R17+0x80] ;  /* 0x00008000110e7984 */ /* 0x000ea80000000800 */
[----:B------:R-:W3:Y:S01]  /*08e0*/  LDS R15, [R17+0xc0] ;  /* 0x0000c000110f7984 */ /* 0x000ee20000000800 */
[----:B0-----:R-:W-:-:S04]  /*08f0*/  FFMA R12, R8, R12, R21 ;  /* 0x0000000c080c7223 */ /* 0x001fc80000000015 */
[----:B-1----:R-:W-:-:S04]  /*0900*/  FFMA R9, R13, R9, R12 ;  /* 0x000000090d097223 */ /* 0x002fc8000000000c */
[----:B--2---:R-:W-:-:S04]  /*0910*/  FFMA R10, R14, R10, R9 ;  /* 0x0000000a0e0a7223 */ /* 0x004fc80000000009 */
[----:B---3--:R-:W-:-:S07]  /*0920*/  FFMA R21, R15, R11, R10 ;  /* 0x0000000b0f157223 */ /* 0x008fce000000000a */
.L_x_6:
[----:B------:R-:W-:Y:S05]  /*0930*/  BRA.U !UP1, `(.L_x_2) ;  /* 0x0000000109347547 */ /* 0x000fea000b800000 */
[C---:B------:R-:W-:Y:S01]  /*0940*/  LEA R5, R0.reuse, R5, 0x6 ;  /* 0x0000000500057211 */ /* 0x040fe200078e30ff */
[----:B------:R-:W-:Y:S01]  /*0950*/  UIADD3 UR4, UPT, UPT, -UR4, URZ, URZ ;  /* 0x000000ff04047290 */ /* 0x000fe2000fffe1ff */
[----:B------:R-:W-:-:S03]  /*0960*/  LEA R7, R0, R7, 0x2 ;  /* 0x0000000700077211 */ /* 0x000fc600078e10ff */
[----:B------:R-:W-:Y:S01]  /*0970*/  IMAD.IADD R4, R4, 0x1, R5 ;  /* 0x0000000104047824 */ /* 0x000fe200078e0205 */
[----:B------:R-:W-:-:S07]  /*0980*/  IADD3 R6, PT, PT, R6, R7, RZ ;  /* 0x0000000706067210 */ /* 0x000fce0007ffe0ff */
.L_x_7:
[----:B------:R0:W-:Y:S01]  /*0990*/  LDS R0, [R6] ;  /* 0x0000000006007984 */ /* 0x0001e20000000800 */
[----:B------:R-:W-:-:S03]  /*09a0*/  UIADD3 UR4, UPT, UPT, UR4, 0x1, URZ ;  /* 0x0000000104047890 */ /* 0x000fc6000fffe0ff */
[----:B------:R1:W3:Y:S01]  /*09b0*/  LDS R5, [R4] ;  /* 0x0000000004057984 */ /* 0x0002e20000000800 */
[----:B------:R-:W-:Y:S01]  /*09c0*/  UISETP.NE.AND UP0, UPT, UR4, URZ, UPT ;  /* 0x000000ff0400728c */ /* 0x000fe2000bf05270 */
[----:B0-----:R-:W-:Y:S02]  /*09d0*/  IADD3 R6, PT, PT, R6, 0x4, RZ ;  /* 0x0000000406067810 */ /* 0x001fe40007ffe0ff */
[----:B-1----:R-:W-:Y:S01]  /*09e0*/  IADD3 R4, PT, PT, R4, 0x40, RZ ;  /* 0x0000004004047810 */ /* 0x002fe20007ffe0ff */
[----:B---3--:R-:W-:-:S05]  /*09f0*/  FFMA R21, R0, R5, R21 ;  /* 0x0000000500157223 */ /* 0x008fca0000000015 */
[----:B------:R-:W-:Y:S05]  /*0a00*/  BRA.U UP0, `(.L_x_7) ;  /* 0xfffffffd00e07547 */ /* 0x000fea000b83ffff */
.L_x_2:
[----:B------:R-:W0:Y:S01]  /*0a10*/  LDC.64 R4, c[0x0][0x390] ;  /* 0x0000e400ff047b82 */ /* 0x000e220000000a00 */
[----:B------:R-:W1:Y:S01]  /*0a20*/  LDCU UR4, c[0x0][0x39c] ;  /* 0x00007380ff0477ac */ /* 0x000e620008000800 */
[----:B------:R-:W-:Y:S02]  /*0a30*/  IADD3 R2, PT, PT, R2, UR5, RZ ;  /* 0x0000000502027c10 */ /* 0x000fe4000fffe0ff */
[----:B------:R-:W-:-:S05]  /*0a40*/  IADD3 R3, PT, PT, R3, UR6, RZ ;  /* 0x0000000603037c10 */ /* 0x000fca000fffe0ff */
[----:B-1----:R-:W-:-:S04]  /*0a50*/  IMAD R3, R2, UR4, R3 ;  /* 0x0000000402037c24 */ /* 0x002fc8000f8e0203 */
[----:B0-----:R-:W-:-:S05]  /*0a60*/  IMAD.WIDE R2, R3, 0x4, R4 ;  /* 0x0000000403027825 */ /* 0x001fca00078e0204 */
[----:B------:R-:W-:Y:S01]  /*0a70*/  STG.E desc[UR10][R2.64], R21 ;  /* 0x0000001502007986 */ /* 0x000fe2000c10190a */
[----:B------:R-:W-:Y:S05]  /*0a80*/  EXIT ;  /* 0x000000000000794d */ /* 0x000fea0003800000 */
.L_x_8:
[----:B------:R-:W-:-:S00]  /*0a90*/  BRA `(.L_x_8) ;  /* 0xfffffffc00fc7947 */ /* 0x000fc0000383ffff */
[----:B------:R-:W-:-:S00]  /*0aa0*/  NOP ;  /* 0x0000000000007918 */ /* 0x000fc00000000000 */
        /* <DEDUP_REMOVED lines=13> */
.L_x_9:


//--------------------- .nv.shared._Z10cuda_sgemmILj16ELj128EEvPfS0_S0_iii --------------------------
	.section	.nv.shared._Z10cuda_sgemmILj16ELj128EEvPfS0_S0_iii,"aw",@nobits
	.sectionflags	@""
	.align	4
.nv.shared._Z10cuda_sgemmILj16ELj128EEvPfS0_S0_iii:
	.zero		17408


//--------------------- .nv.shared.reserved.0     --------------------------
	.section	.nv.shared.reserved.0,"aw",@nobits
	.weak		__nv_reservedSMEM_offset_0_alias
	.size		__nv_reservedSMEM_offset_0_alias, 0, 64
	.other		__nv_reservedSMEM_offset_0_alias,@"STO_CUDA_RESERVED_SHARED STV_DEFAULT"
__nv_reservedSMEM_offset_0_alias:
	.zero		0
	.zero		64


//--------------------- .nv.constant0._Z10cuda_sgemmILj16ELj128EEvPfS0_S0_iii --------------------------
	.section	.nv.constant0._Z10cuda_sgemmILj16ELj128EEvPfS0_S0_iii,"a",@progbits
	.sectionflags	@""
	.align	4
.nv.constant0._Z10cuda_sgemmILj16ELj128EEvPfS0_S0_iii:
	.zero		932


//--------------------- SYMBOLS --------------------------

	.type		.nv.reservedSmem.offset0,@object
	.size		.nv.reservedSmem.offset0,0x4
	.type		.nv.reservedSmem.cap,@object
	.size		.nv.reservedSmem.cap,0x4
